//
// Generated by NVIDIA NVVM Compiler
//
// Compiler Build ID: CL-36424714
// Cuda compilation tools, release 13.0, V13.0.88
// Based on NVVM 20.0.0
//

.version 9.0
.target sm_100
.address_size 64

	// .globl	_Z9histogramPiiiS_
.extern .shared .align 16 .b8 temp[];

.visible .entry _Z9histogramPiiiS_(
	.param .u64 .ptr .align 1 _Z9histogramPiiiS__param_0,
	.param .u32 _Z9histogramPiiiS__param_1,
	.param .u32 _Z9histogramPiiiS__param_2,
	.param .u64 .ptr .align 1 _Z9histogramPiiiS__param_3
)
{
	.reg .pred 	%p<2>;
	.reg .b32 	%r<12>;
	.reg .b64 	%rd<9>;

	ld.param.u64 	%rd1, [_Z9histogramPiiiS__param_0];
	ld.param.u32 	%r3, [_Z9histogramPiiiS__param_1];
	ld.param.u32 	%r2, [_Z9histogramPiiiS__param_2];
	ld.param.u64 	%rd2, [_Z9histogramPiiiS__param_3];
	mov.u32 	%r4, %ntid.x;
	mov.u32 	%r5, %ctaid.x;
	mov.u32 	%r6, %tid.x;
	mad.lo.s32 	%r1, %r4, %r5, %r6;
	setp.ge.s32 	%p1, %r1, %r3;
	@%p1 bra 	$L__BB0_2;
	cvta.to.global.u64 	%rd3, %rd1;
	cvta.to.global.u64 	%rd4, %rd2;
	mul.wide.s32 	%rd5, %r1, 4;
	add.s64 	%rd6, %rd3, %rd5;
	ld.global.u32 	%r8, [%rd6];
	mov.b32 	%r9, 32;
	// begin inline asm
	bfe.u32 %r7, %r8, %r9, %r2;
	// end inline asm
	mul.wide.s32 	%rd7, %r7, 4;
	add.s64 	%rd8, %rd4, %rd7;
	atom.global.add.u32 	%r11, [%rd8], 1;
$L__BB0_2:
	ret;

}
	// .globl	_Z10prefixScanPiiS_
.visible .entry _Z10prefixScanPiiS_(
	.param .u64 .ptr .align 1 _Z10prefixScanPiiS__param_0,
	.param .u32 _Z10prefixScanPiiS__param_1,
	.param .u64 .ptr .align 1 _Z10prefixScanPiiS__param_2
)
{
	.reg .pred 	%p<5>;
	.reg .b32 	%r<44>;
	.reg .b64 	%rd<9>;

	ld.param.u64 	%rd1, [_Z10prefixScanPiiS__param_0];
	ld.param.u32 	%r10, [_Z10prefixScanPiiS__param_1];
	ld.param.u64 	%rd2, [_Z10prefixScanPiiS__param_2];
	mov.u32 	%r1, %tid.x;
	setp.eq.s32 	%p1, %r1, 0;
	mov.b32 	%r40, 0;
	@%p1 bra 	$L__BB1_2;
	cvta.to.global.u64 	%rd3, %rd1;
	add.s32 	%r12, %r1, -1;
	mul.wide.u32 	%rd4, %r12, 4;
	add.s64 	%rd5, %rd3, %rd4;
	ld.global.u32 	%r40, [%rd5];
$L__BB1_2:
	shl.b32 	%r14, %r1, 2;
	mov.u32 	%r15, temp;
	add.s32 	%r4, %r15, %r14;
	st.shared.u32 	[%r4], %r40;
	bar.sync 	0;
	setp.lt.s32 	%p2, %r10, 2;
	mov.b32 	%r43, 0;
	@%p2 bra 	$L__BB1_8;
	mov.b32 	%r42, 0;
	mov.b32 	%r41, 1;
$L__BB1_4:
	xor.b32  	%r43, %r42, 1;
	setp.lt.u32 	%p3, %r1, %r41;
	@%p3 bra 	$L__BB1_6;
	mad.lo.s32 	%r18, %r42, %r10, %r1;
	sub.s32 	%r19, %r18, %r41;
	shl.b32 	%r20, %r19, 2;
	add.s32 	%r22, %r15, %r20;
	ld.shared.u32 	%r23, [%r22];
	mul.lo.s32 	%r24, %r43, %r10;
	shl.b32 	%r25, %r24, 2;
	add.s32 	%r26, %r4, %r25;
	ld.shared.u32 	%r27, [%r26];
	add.s32 	%r28, %r27, %r23;
	st.shared.u32 	[%r26], %r28;
	bra.uni 	$L__BB1_7;
$L__BB1_6:
	mul.lo.s32 	%r29, %r42, %r10;
	shl.b32 	%r30, %r29, 2;
	add.s32 	%r31, %r4, %r30;
	ld.shared.u32 	%r32, [%r31];
	mul.lo.s32 	%r33, %r43, %r10;
	shl.b32 	%r34, %r33, 2;
	add.s32 	%r35, %r4, %r34;
	st.shared.u32 	[%r35], %r32;
$L__BB1_7:
	bar.sync 	0;
	shl.b32 	%r41, %r41, 1;
	setp.lt.s32 	%p4, %r41, %r10;
	mov.u32 	%r42, %r43;
	@%p4 bra 	$L__BB1_4;
$L__BB1_8:
	cvta.to.global.u64 	%rd6, %rd2;
	mul.lo.s32 	%r36, %r43, %r10;
	shl.b32 	%r37, %r36, 2;
	add.s32 	%r38, %r4, %r37;
	ld.shared.u32 	%r39, [%r38];
	mul.wide.u32 	%rd7, %r1, 4;
	add.s64 	%rd8, %rd6, %rd7;
	st.global.u32 	[%rd8], %r39;
	ret;

}
	// .globl	_Z7ReorderPiiiS_S_
.visible .entry _Z7ReorderPiiiS_S_(
	.param .u64 .ptr .align 1 _Z7ReorderPiiiS_S__param_0,
	.param .u32 _Z7ReorderPiiiS_S__param_1,
	.param .u32 _Z7ReorderPiiiS_S__param_2,
	.param .u64 .ptr .align 1 _Z7ReorderPiiiS_S__param_3,
	.param .u64 .ptr .align 1 _Z7ReorderPiiiS_S__param_4
)
{
	.reg .pred 	%p<2>;
	.reg .b32 	%r<12>;
	.reg .b64 	%rd<13>;

	ld.param.u64 	%rd1, [_Z7ReorderPiiiS_S__param_0];
	ld.param.u32 	%r3, [_Z7ReorderPiiiS_S__param_1];
	ld.param.u32 	%r2, [_Z7ReorderPiiiS_S__param_2];
	ld.param.u64 	%rd2, [_Z7ReorderPiiiS_S__param_3];
	ld.param.u64 	%rd3, [_Z7ReorderPiiiS_S__param_4];
	mov.u32 	%r4, %ntid.x;
	mov.u32 	%r5, %ctaid.x;
	mov.u32 	%r6, %tid.x;
	mad.lo.s32 	%r1, %r4, %r5, %r6;
	setp.ge.s32 	%p1, %r1, %r3;
	@%p1 bra 	$L__BB2_2;
	cvta.to.global.u64 	%rd4, %rd1;
	cvta.to.global.u64 	%rd5, %rd2;
	cvta.to.global.u64 	%rd6, %rd3;
	mul.wide.s32 	%rd7, %r1, 4;
	add.s64 	%rd8, %rd4, %rd7;
	ld.global.u32 	%r8, [%rd8];
	mov.b32 	%r9, 32;
	// begin inline asm
	bfe.u32 %r7, %r8, %r9, %r2;
	// end inline asm
	mul.wide.s32 	%rd9, %r7, 4;
	add.s64 	%rd10, %rd5, %rd9;
	atom.global.add.u32 	%r11, [%rd10], 1;
	mul.wide.s32 	%rd11, %r11, 4;
	add.s64 	%rd12, %rd6, %rd11;
	st.global.u32 	[%rd12], %r8;
$L__BB2_2:
	ret;

}


// ===== COMPILED SASS (sm_100) =====

	.target	sm_100

	.elftype	@"ET_EXEC"


//--------------------- .note.nv.tkinfo           --------------------------
	.section	.note.nv.tkinfo,"",@"SHT_NOTE"
	.sectionflags	@"SHF_NOTE_NV_TKINFO"
	.tkinfo
        /*0018*/ 	.word	0x00000002
        /*0030*/ 	.string	""
        /*0030*/ 	.string	"ptxas"
        /*0030*/ 	.string	"Cuda compilation tools, release 13.0, V13.0.88"
        /*0030*/ 	.string	"Build cuda_13.0.r13.0/compiler.36424714_0"
        /*0030*/ 	.string	"-arch sm_100 -m 64 "



//--------------------- .note.nv.cuinfo           --------------------------
	.section	.note.nv.cuinfo,"",@"SHT_NOTE"
	.sectionflags	@"SHF_NOTE_NV_CUINFO"
        /*0018*/ 	.short	0x0002
        /*001a*/ 	.short	0x0064
        /*001c*/ 	.short	0x0082
	.zero		2


//--------------------- .nv.info                  --------------------------
	.section	.nv.info,"",@"SHT_CUDA_INFO"
	.align	4


	//----- nvinfo : EIATTR_REGCOUNT
	.align		4
        /*0000*/ 	.byte	0x04, 0x2f
        /*0002*/ 	.short	(.L_1 - .L_0)
	.align		4
.L_0:
        /*0004*/ 	.word	index@(_Z9histogramPiiiS_)
        /*0008*/ 	.word	0x0000000c


	//----- nvinfo : EIATTR_FRAME_SIZE
	.align		4
.L_1:
        /*000c*/ 	.byte	0x04, 0x11
        /*000e*/ 	.short	(.L_3 - .L_2)
	.align		4
.L_2:
        /*0010*/ 	.word	index@(_Z9histogramPiiiS_)
        /*0014*/ 	.word	0x00000000


	//----- nvinfo : EIATTR_REGCOUNT
	.align		4
.L_3:
        /*0018*/ 	.byte	0x04, 0x2f
        /*001a*/ 	.short	(.L_5 - .L_4)
	.align		4
.L_4:
        /*001c*/ 	.word	index@(_Z10prefixScanPiiS_)
        /*0020*/ 	.word	0x0000000c


	//----- nvinfo : EIATTR_FRAME_SIZE
	.align		4
.L_5:
        /*0024*/ 	.byte	0x04, 0x11
        /*0026*/ 	.short	(.L_7 - .L_6)
	.align		4
.L_6:
        /*0028*/ 	.word	index@(_Z10prefixScanPiiS_)
        /*002c*/ 	.word	0x00000000


	//----- nvinfo : EIATTR_REGCOUNT
	.align		4
.L_7:
        /*0030*/ 	.byte	0x04, 0x2f
        /*0032*/ 	.short	(.L_9 - .L_8)
	.align		4
.L_8:
        /*0034*/ 	.word	index@(_Z7ReorderPiiiS_S_)
        /*0038*/ 	.word	0x0000000e


	//----- nvinfo : EIATTR_FRAME_SIZE
	.align		4
.L_9:
        /*003c*/ 	.byte	0x04, 0x11
        /*003e*/ 	.short	(.L_11 - .L_10)
	.align		4
.L_10:
        /*0040*/ 	.word	index@(_Z7ReorderPiiiS_S_)
        /*0044*/ 	.word	0x00000000


	//----- nvinfo : EIATTR_MIN_STACK_SIZE
	.align		4
.L_11:
        /*0048*/ 	.byte	0x04, 0x12
        /*004a*/ 	.short	(.L_13 - .L_12)
	.align		4
.L_12:
        /*004c*/ 	.word	index@(_Z7ReorderPiiiS_S_)
        /*0050*/ 	.word	0x00000000


	//----- nvinfo : EIATTR_MIN_STACK_SIZE
	.align		4
.L_13:
        /*0054*/ 	.byte	0x04, 0x12
        /*0056*/ 	.short	(.L_15 - .L_14)
	.align		4
.L_14:
        /*0058*/ 	.word	index@(_Z10prefixScanPiiS_)
        /*005c*/ 	.word	0x00000000


	//----- nvinfo : EIATTR_MIN_STACK_SIZE
	.align		4
.L_15:
        /*0060*/ 	.byte	0x04, 0x12
        /*0062*/ 	.short	(.L_17 - .L_16)
	.align		4
.L_16:
        /*0064*/ 	.word	index@(_Z9histogramPiiiS_)
        /*0068*/ 	.word	0x00000000
.L_17:


//--------------------- .nv.compat                --------------------------
	.section	.nv.compat,"",@"SHT_CUDA_COMPAT_INFO"
	.align	4
        /*0000*/ 	.byte	0x02, 0x09, 0x00, 0x00, 0x02, 0x02, 0x01, 0x00, 0x02, 0x05, 0x05, 0x00, 0x03, 0x07, 0x01, 0x01
        /*0010*/ 	.byte	0x02, 0x03, 0x00, 0x00, 0x02, 0x06, 0x01, 0x00, 0x04, 0x0b, 0x08, 0x00, 0x09, 0x00, 0x00, 0x00
        /*0020*/ 	.byte	0x00, 0x00, 0x00, 0x00


//--------------------- .nv.info._Z7ReorderPiiiS_S_ --------------------------
	.section	.nv.info._Z7ReorderPiiiS_S_,"",@"SHT_CUDA_INFO"
	.sectionflags	@""
	.align	4


	//----- nvinfo : EIATTR_CUDA_API_VERSION
	.align		4
        /*0000*/ 	.byte	0x04, 0x37
        /*0002*/ 	.short	(.L_19 - .L_18)
.L_18:
        /*0004*/ 	.word	0x00000082


	//----- nvinfo : EIATTR_KPARAM_INFO
	.align		4
.L_19:
        /*0008*/ 	.byte	0x04, 0x17
        /*000a*/ 	.short	(.L_21 - .L_20)
.L_20:
        /*000c*/ 	.word	0x00000000
        /*0010*/ 	.short	0x0004
        /*0012*/ 	.short	0x0018
        /*0014*/ 	.byte	0x00, 0xf5, 0x21, 0x00


	//----- nvinfo : EIATTR_KPARAM_INFO
	.align		4
.L_21:
        /*0018*/ 	.byte	0x04, 0x17
        /*001a*/ 	.short	(.L_23 - .L_22)
.L_22:
        /*001c*/ 	.word	0x00000000
        /*0020*/ 	.short	0x0003
        /*0022*/ 	.short	0x0010
        /*0024*/ 	.byte	0x00, 0xf5, 0x21, 0x00


	//----- nvinfo : EIATTR_KPARAM_INFO
	.align		4
.L_23:
        /*0028*/ 	.byte	0x04, 0x17
        /*002a*/ 	.short	(.L_25 - .L_24)
.L_24:
        /*002c*/ 	.word	0x00000000
        /*0030*/ 	.short	0x0002
        /*0032*/ 	.short	0x000c
        /*0034*/ 	.byte	0x00, 0xf0, 0x11, 0x00


	//----- nvinfo : EIATTR_KPARAM_INFO
	.align		4
.L_25:
        /*0038*/ 	.byte	0x04, 0x17
        /*003a*/ 	.short	(.L_27 - .L_26)
.L_26:
        /*003c*/ 	.word	0x00000000
        /*0040*/ 	.short	0x0001
        /*0042*/ 	.short	0x0008
        /*0044*/ 	.byte	0x00, 0xf0, 0x11, 0x00


	//----- nvinfo : EIATTR_KPARAM_INFO
	.align		4
.L_27:
        /*0048*/ 	.byte	0x04, 0x17
        /*004a*/ 	.short	(.L_29 - .L_28)
.L_28:
        /*004c*/ 	.word	0x00000000
        /*0050*/ 	.short	0x0000
        /*0052*/ 	.short	0x0000
        /*0054*/ 	.byte	0x00, 0xf5, 0x21, 0x00


	//----- nvinfo : EIATTR_SPARSE_MMA_MASK
	.align		4
.L_29:
        /*0058*/ 	.byte	0x03, 0x50
        /*005a*/ 	.short	0x0000


	//----- nvinfo : EIATTR_MAXREG_COUNT
	.align		4
        /*005c*/ 	.byte	0x03, 0x1b
        /*005e*/ 	.short	0x00ff


	//----- nvinfo : EIATTR_MERCURY_ISA_VERSION
	.align		4
        /*0060*/ 	.byte	0x03, 0x5f
        /*0062*/ 	.short	0x0101


	//----- nvinfo : EIATTR_VRC_CTA_INIT_COUNT
	.align		4
        /*0064*/ 	.byte	0x02, 0x4a
	.zero		1
	.zero		1


	//----- nvinfo : EIATTR_EXIT_INSTR_OFFSETS
	.align		4
        /*0068*/ 	.byte	0x04, 0x1c
        /*006a*/ 	.short	(.L_31 - .L_30)


	//   ....[0]....
.L_30:
        /*006c*/ 	.word	0x00000070


	//   ....[1]....
        /*0070*/ 	.word	0x000001a0


	//----- nvinfo : EIATTR_CBANK_PARAM_SIZE
	.align		4
.L_31:
        /*0074*/ 	.byte	0x03, 0x19
        /*0076*/ 	.short	0x0020


	//----- nvinfo : EIATTR_PARAM_CBANK
	.align		4
        /*0078*/ 	.byte	0x04, 0x0a
        /*007a*/ 	.short	(.L_33 - .L_32)
	.align		4
.L_32:
        /*007c*/ 	.word	index@(.nv.constant0._Z7ReorderPiiiS_S_)
        /*0080*/ 	.short	0x0380
        /*0082*/ 	.short	0x0020


	//----- nvinfo : EIATTR_SW_WAR
	.align		4
.L_33:
        /*0084*/ 	.byte	0x04, 0x36
        /*0086*/ 	.short	(.L_35 - .L_34)
.L_34:
        /*0088*/ 	.word	0x00000008
.L_35:


//--------------------- .nv.info._Z10prefixScanPiiS_ --------------------------
	.section	.nv.info._Z10prefixScanPiiS_,"",@"SHT_CUDA_INFO"
	.sectionflags	@""
	.align	4


	//----- nvinfo : EIATTR_CUDA_API_VERSION
	.align		4
        /*0000*/ 	.byte	0x04, 0x37
        /*0002*/ 	.short	(.L_37 - .L_36)
.L_36:
        /*0004*/ 	.word	0x00000082


	//----- nvinfo : EIATTR_KPARAM_INFO
	.align		4
.L_37:
        /*0008*/ 	.byte	0x04, 0x17
        /*000a*/ 	.short	(.L_39 - .L_38)
.L_38:
        /*000c*/ 	.word	0x00000000
        /*0010*/ 	.short	0x0002
        /*0012*/ 	.short	0x0010
        /*0014*/ 	.byte	0x00, 0xf5, 0x21, 0x00


	//----- nvinfo : EIATTR_KPARAM_INFO
	.align		4
.L_39:
        /*0018*/ 	.byte	0x04, 0x17
        /*001a*/ 	.short	(.L_41 - .L_40)
.L_40:
        /*001c*/ 	.word	0x00000000
        /*0020*/ 	.short	0x0001
        /*0022*/ 	.short	0x0008
        /*0024*/ 	.byte	0x00, 0xf0, 0x11, 0x00


	//----- nvinfo : EIATTR_KPARAM_INFO
	.align		4
.L_41:
        /*0028*/ 	.byte	0x04, 0x17
        /*002a*/ 	.short	(.L_43 - .L_42)
.L_42:
        /*002c*/ 	.word	0x00000000
        /*0030*/ 	.short	0x0000
        /*0032*/ 	.short	0x0000
        /*0034*/ 	.byte	0x00, 0xf5, 0x21, 0x00


	//----- nvinfo : EIATTR_SPARSE_MMA_MASK
	.align		4
.L_43:
        /*0038*/ 	.byte	0x03, 0x50
        /*003a*/ 	.short	0x0000


	//----- nvinfo : EIATTR_MAXREG_COUNT
	.align		4
        /*003c*/ 	.byte	0x03, 0x1b
        /*003e*/ 	.short	0x00ff


	//----- nvinfo : EIATTR_NUM_BARRIERS
	.align		4
        /*0040*/ 	.byte	0x02, 0x4c
        /*0042*/ 	.byte	0x01
	.zero		1


	//----- nvinfo : EIATTR_MERCURY_ISA_VERSION
	.align		4
        /*0044*/ 	.byte	0x03, 0x5f
        /*0046*/ 	.short	0x0101


	//----- nvinfo : EIATTR_VRC_CTA_INIT_COUNT
	.align		4
        /*0048*/ 	.byte	0x02, 0x4a
	.zero		1
	.zero		1


	//----- nvinfo : EIATTR_EXIT_INSTR_OFFSETS
	.align		4
        /*004c*/ 	.byte	0x04, 0x1c
        /*004e*/ 	.short	(.L_45 - .L_44)


	//   ....[0]....
.L_44:
        /*0050*/ 	.word	0x000003b0


	//----- nvinfo : EIATTR_CRS_STACK_SIZE
	.align		4
.L_45:
        /*0054*/ 	.byte	0x04, 0x1e
        /*0056*/ 	.short	(.L_47 - .L_46)
.L_46:
        /*0058*/ 	.word	0x00000000


	//----- nvinfo : EIATTR_CBANK_PARAM_SIZE
	.align		4
.L_47:
        /*005c*/ 	.byte	0x03, 0x19
        /*005e*/ 	.short	0x0018


	//----- nvinfo : EIATTR_PARAM_CBANK
	.align		4
        /*0060*/ 	.byte	0x04, 0x0a
        /*0062*/ 	.short	(.L_49 - .L_48)
	.align		4
.L_48:
        /*0064*/ 	.word	index@(.nv.constant0._Z10prefixScanPiiS_)
        /*0068*/ 	.short	0x0380
        /*006a*/ 	.short	0x0018


	//----- nvinfo : EIATTR_SW_WAR
	.align		4
.L_49:
        /*006c*/ 	.byte	0x04, 0x36
        /*006e*/ 	.short	(.L_51 - .L_50)
.L_50:
        /*0070*/ 	.word	0x00000008
.L_51:


//--------------------- .nv.info._Z9histogramPiiiS_ --------------------------
	.section	.nv.info._Z9histogramPiiiS_,"",@"SHT_CUDA_INFO"
	.sectionflags	@""
	.align	4


	//----- nvinfo : EIATTR_CUDA_API_VERSION
	.align		4
        /*0000*/ 	.byte	0x04, 0x37
        /*0002*/ 	.short	(.L_53 - .L_52)
.L_52:
        /*0004*/ 	.word	0x00000082


	//----- nvinfo : EIATTR_KPARAM_INFO
	.align		4
.L_53:
        /*0008*/ 	.byte	0x04, 0x17
        /*000a*/ 	.short	(.L_55 - .L_54)
.L_54:
        /*000c*/ 	.word	0x00000000
        /*0010*/ 	.short	0x0003
        /*0012*/ 	.short	0x0010
        /*0014*/ 	.byte	0x00, 0xf5, 0x21, 0x00


	//----- nvinfo : EIATTR_KPARAM_INFO
	.align		4
.L_55:
        /*0018*/ 	.byte	0x04, 0x17
        /*001a*/ 	.short	(.L_57 - .L_56)
.L_56:
        /*001c*/ 	.word	0x00000000
        /*0020*/ 	.short	0x0002
        /*0022*/ 	.short	0x000c
        /*0024*/ 	.byte	0x00, 0xf0, 0x11, 0x00


	//----- nvinfo : EIATTR_KPARAM_INFO
	.align		4
.L_57:
        /*0028*/ 	.byte	0x04, 0x17
        /*002a*/ 	.short	(.L_59 - .L_58)
.L_58:
        /*002c*/ 	.word	0x00000000
        /*0030*/ 	.short	0x0001
        /*0032*/ 	.short	0x0008
        /*0034*/ 	.byte	0x00, 0xf0, 0x11, 0x00


	//----- nvinfo : EIATTR_KPARAM_INFO
	.align		4
.L_59:
        /*0038*/ 	.byte	0x04, 0x17
        /*003a*/ 	.short	(.L_61 - .L_60)
.L_60:
        /*003c*/ 	.word	0x00000000
        /*0040*/ 	.short	0x0000
        /*0042*/ 	.short	0x0000
        /*0044*/ 	.byte	0x00, 0xf5, 0x21, 0x00


	//----- nvinfo : EIATTR_SPARSE_MMA_MASK
	.align		4
.L_61:
        /*0048*/ 	.byte	0x03, 0x50
        /*004a*/ 	.short	0x0000


	//----- nvinfo : EIATTR_MAXREG_COUNT
	.align		4
        /*004c*/ 	.byte	0x03, 0x1b
        /*004e*/ 	.short	0x00ff


	//----- nvinfo : EIATTR_MERCURY_ISA_VERSION
	.align		4
        /*0050*/ 	.byte	0x03, 0x5f
        /*0052*/ 	.short	0x0101


	//----- nvinfo : EIATTR_VRC_CTA_INIT_COUNT
	.align		4
        /*0054*/ 	.byte	0x02, 0x4a
	.zero		1
	.zero		1


	//----- nvinfo : EIATTR_EXIT_INSTR_OFFSETS
	.align		4
        /*0058*/ 	.byte	0x04, 0x1c
        /*005a*/ 	.short	(.L_63 - .L_62)


	//   ....[0]....
.L_62:
        /*005c*/ 	.word	0x00000070


	//   ....[1]....
        /*0060*/ 	.word	0x00000170


	//----- nvinfo : EIATTR_CBANK_PARAM_SIZE
	.align		4
.L_63:
        /*0064*/ 	.byte	0x03, 0x19
        /*0066*/ 	.short	0x0018


	//----- nvinfo : EIATTR_PARAM_CBANK
	.align		4
        /*0068*/ 	.byte	0x04, 0x0a
        /*006a*/ 	.short	(.L_65 - .L_64)
	.align		4
.L_64:
        /*006c*/ 	.word	index@(.nv.constant0._Z9histogramPiiiS_)
        /*0070*/ 	.short	0x0380
        /*0072*/ 	.short	0x0018


	//----- nvinfo : EIATTR_SW_WAR
	.align		4
.L_65:
        /*0074*/ 	.byte	0x04, 0x36
        /*0076*/ 	.short	(.L_67 - .L_66)
.L_66:
        /*0078*/ 	.word	0x00000008
.L_67:


//--------------------- .nv.callgraph             --------------------------
	.section	.nv.callgraph,"",@"SHT_CUDA_CALLGRAPH"
	.align	4
	.sectionentsize	8
	.align		4
        /*0000*/ 	.word	0x00000000
	.align		4
        /*0004*/ 	.word	0xffffffff
	.align		4
        /*0008*/ 	.word	0x00000000
	.align		4
        /*000c*/ 	.word	0xfffffffe
	.align		4
        /*0010*/ 	.word	0x00000000
	.align		4
        /*0014*/ 	.word	0xfffffffd
	.align		4
        /*0018*/ 	.word	0x00000000
	.align		4
        /*001c*/ 	.word	0xfffffffc


//--------------------- .text._Z7ReorderPiiiS_S_  --------------------------
	.section	.text._Z7ReorderPiiiS_S_,"ax",@progbits
	.align	128
        .global         _Z7ReorderPiiiS_S_
        .type           _Z7ReorderPiiiS_S_,@function
        .size           _Z7ReorderPiiiS_S_,(.L_x_8 - _Z7ReorderPiiiS_S_)
        .other          _Z7ReorderPiiiS_S_,@"STO_CUDA_ENTRY STV_DEFAULT"
_Z7ReorderPiiiS_S_:
.text._Z7ReorderPiiiS_S_:
[----:B------:R-:W-:Y:S01]  /*0000*/  LDC R1, c[0x0][0x37c] ;  /* 0x0000df00ff017b82 */ /* 0x000fe20000000800 */
[----:B------:R-:W0:Y:S01]  /*0010*/  S2R R5, SR_CTAID.X ;  /* 0x0000000000057919 */ /* 0x000e220000002500 */
[----:B------:R-:W0:Y:S01]  /*0020*/  LDCU UR4, c[0x0][0x360] ;  /* 0x00006c00ff0477ac */ /* 0x000e220008000800 */
[----:B------:R-:W0:Y:S01]  /*0030*/  S2R R0, SR_TID.X ;  /* 0x0000000000007919 */ /* 0x000e220000002100 */
[----:B------:R-:W1:Y:S01]  /*0040*/  LDCU UR5, c[0x0][0x388] ;  /* 0x00007100ff0577ac */ /* 0x000e620008000800 */
[----:B0-----:R-:W-:-:S05]  /*0050*/  IMAD R5, R5, UR4, R0 ;  /* 0x0000000405057c24 */ /* 0x001fca000f8e0200 */
[----:B-1----:R-:W-:-:S13]  /*0060*/  ISETP.GE.AND P0, PT, R5, UR5, PT ;  /* 0x0000000505007c0c */ /* 0x002fda000bf06270 */
[----:B------:R-:W-:Y:S05]  /*0070*/  @P0 EXIT ;  /* 0x000000000000094d */ /* 0x000fea0003800000 */
[----:B------:R-:W0:Y:S01]  /*0080*/  LDC.64 R2, c[0x0][0x380] ;  /* 0x0000e000ff027b82 */ /* 0x000e220000000a00 */
[----:B------:R-:W1:Y:S07]  /*0090*/  LDCU.64 UR4, c[0x0][0x358] ;  /* 0x00006b00ff0477ac */ /* 0x000e6e0008000a00 */
[----:B------:R-:W2:Y:S01]  /*00a0*/  LDC R0, c[0x0][0x38c] ;  /* 0x0000e300ff007b82 */ /* 0x000ea20000000800 */
[----:B0-----:R-:W-:-:S07]  /*00b0*/  IMAD.WIDE R2, R5, 0x4, R2 ;  /* 0x0000000405027825 */ /* 0x001fce00078e0202 */
[----:B------:R-:W0:Y:S01]  /*00c0*/  LDC.64 R4, c[0x0][0x390] ;  /* 0x0000e400ff047b82 */ /* 0x000e220000000a00 */
[----:B-1----:R1:W3:Y:S01]  /*00d0*/  LDG.E R7, desc[UR4][R2.64] ;  /* 0x0000000402077981 */ /* 0x0022e2000c1e1900 */
[----:B------:R-:W-:Y:S02]  /*00e0*/  IMAD.MOV.U32 R9, RZ, RZ, 0x20 ;  /* 0x00000020ff097424 */ /* 0x000fe400078e00ff */
[----:B------:R-:W-:-:S03]  /*00f0*/  IMAD.MOV.U32 R11, RZ, RZ, 0x1 ;  /* 0x00000001ff0b7424 */ /* 0x000fc600078e00ff */
[----:B--2---:R-:W-:-:S04]  /*0100*/  PRMT R0, R0, 0x7604, R9 ;  /* 0x0000760400007816 */ /* 0x004fc80000000009 */
[--C-:B------:R-:W-:Y:S01]  /*0110*/  PRMT R6, RZ, 0x4, R0.reuse ;  /* 0x00000004ff067816 */ /* 0x100fe20000000000 */
[----:B-1----:R-:W1:Y:S01]  /*0120*/  LDC.64 R2, c[0x0][0x398] ;  /* 0x0000e600ff027b82 */ /* 0x002e620000000a00 */
[----:B------:R-:W-:Y:S02]  /*0130*/  PRMT R9, RZ, 0x5, R0 ;  /* 0x00000005ff097816 */ /* 0x000fe40000000000 */
[----:B---3--:R-:W-:-:S04]  /*0140*/  SHF.R.U32.HI R6, RZ, R6, R7 ;  /* 0x00000006ff067219 */ /* 0x008fc80000011607 */
[----:B------:R-:W-:-:S05]  /*0150*/  SGXT.U32 R9, R6, R9 ;  /* 0x000000090609721a */ /* 0x000fca0000000000 */
[----:B0-----:R-:W-:-:S06]  /*0160*/  IMAD.WIDE R4, R9, 0x4, R4 ;  /* 0x0000000409047825 */ /* 0x001fcc00078e0204 */
[----:B------:R-:W1:Y:S02]  /*0170*/  ATOMG.E.ADD.STRONG.GPU PT, R5, desc[UR4][R4.64], R11 ;  /* 0x8000000b040579a8 */ /* 0x000e6400081ef104 */
[----:B-1----:R-:W-:-:S05]  /*0180*/  IMAD.WIDE R2, R5, 0x4, R2 ;  /* 0x0000000405027825 */ /* 0x002fca00078e0202 */
[----:B------:R-:W-:Y:S01]  /*0190*/  STG.E desc[UR4][R2.64], R7 ;  /* 0x0000000702007986 */ /* 0x000fe2000c101904 */
[----:B------:R-:W-:Y:S05]  /*01a0*/  EXIT ;  /* 0x000000000000794d */ /* 0x000fea0003800000 */
.L_x_0:
[----:B------:R-:W-:-:S00]  /*01b0*/  BRA `(.L_x_0) ;  /* 0xfffffffc00fc7947 */ /* 0x000fc0000383ffff */
[----:B------:R-:W-:-:S00]  /*01c0*/  NOP ;  /* 0x0000000000007918 */ /* 0x000fc00000000000 */
        /* <DEDUP_REMOVED lines=11> */
.L_x_8:


//--------------------- .text._Z10prefixScanPiiS_ --------------------------
	.section	.text._Z10prefixScanPiiS_,"ax",@progbits
	.align	128
        .global         _Z10prefixScanPiiS_
        .type           _Z10prefixScanPiiS_,@function
        .size           _Z10prefixScanPiiS_,(.L_x_9 - _Z10prefixScanPiiS_)
        .other          _Z10prefixScanPiiS_,@"STO_CUDA_ENTRY STV_DEFAULT"
_Z10prefixScanPiiS_:
.text._Z10prefixScanPiiS_:
[----:B------:R-:W-:Y:S01]  /*0000*/  LDC R1, c[0x0][0x37c] ;  /* 0x0000df00ff017b82 */ /* 0x000fe20000000800 */
[----:B------:R-:W0:Y:S01]  /*0010*/  S2R R0, SR_TID.X ;  /* 0x0000000000007919 */ /* 0x000e220000002100 */
[----:B------:R-:W1:Y:S01]  /*0020*/  LDCU.64 UR6, c[0x0][0x358] ;  /* 0x00006b00ff0677ac */ /* 0x000e620008000a00 */
[----:B------:R-:W-:Y:S01]  /*0030*/  IMAD.MOV.U32 R4, RZ, RZ, RZ ;  /* 0x000000ffff047224 */ /* 0x000fe200078e00ff */
[----:B0-----:R-:W-:-:S13]  /*0040*/  ISETP.NE.AND P0, PT, R0, RZ, PT ;  /* 0x000000ff0000720c */ /* 0x001fda0003f05270 */
[----:B------:R-:W0:Y:S01]  /*0050*/  @P0 LDC.64 R2, c[0x0][0x380] ;  /* 0x0000e000ff020b82 */ /* 0x000e220000000a00 */
[----:B------:R-:W-:-:S04]  /*0060*/  @P0 VIADD R5, R0, 0xffffffff ;  /* 0xffffffff00050836 */ /* 0x000fc80000000000 */
[----:B0-----:R-:W-:-:S05]  /*0070*/  @P0 IMAD.WIDE.U32 R2, R5, 0x4, R2 ;  /* 0x0000000405020825 */ /* 0x001fca00078e0002 */
[----:B-1----:R-:W2:Y:S01]  /*0080*/  @P0 LDG.E R4, desc[UR6][R2.64] ;  /* 0x0000000602040981 */ /* 0x002ea2000c1e1900 */
[----:B------:R-:W0:Y:S01]  /*0090*/  S2UR UR5, SR_CgaCtaId ;  /* 0x00000000000579c3 */ /* 0x000e220000008800 */
[----:B------:R-:W-:Y:S01]  /*00a0*/  UMOV UR4, 0x400 ;  /* 0x0000040000047882 */ /* 0x000fe20000000000 */
[----:B------:R-:W-:Y:S01]  /*00b0*/  IMAD.MOV.U32 R6, RZ, RZ, RZ ;  /* 0x000000ffff067224 */ /* 0x000fe200078e00ff */
[----:B0-----:R-:W-:Y:S01]  /*00c0*/  ULEA UR4, UR5, UR4, 0x18 ;  /* 0x0000000405047291 */ /* 0x001fe2000f8ec0ff */
[----:B------:R-:W0:Y:S05]  /*00d0*/  LDCU UR5, c[0x0][0x388] ;  /* 0x00007100ff0577ac */ /* 0x000e2a0008000800 */
[----:B------:R-:W-:-:S02]  /*00e0*/  LEA R5, R0, UR4, 0x2 ;  /* 0x0000000400057c11 */ /* 0x000fc4000f8e10ff */
[----:B0-----:R-:W-:-:S04]  /*00f0*/  MOV R9, UR5 ;  /* 0x0000000500097c02 */ /* 0x001fc80008000f00 */
[----:B------:R-:W-:Y:S01]  /*0100*/  ISETP.GE.AND P0, PT, R9, 0x2, PT ;  /* 0x000000020900780c */ /* 0x000fe20003f06270 */
[----:B--2---:R0:W-:Y:S01]  /*0110*/  STS [R5], R4 ;  /* 0x0000000405007388 */ /* 0x0041e20000000800 */
[----:B------:R-:W-:Y:S11]  /*0120*/  BAR.SYNC.DEFER_BLOCKING 0x0 ;  /* 0x0000000000007b1d */ /* 0x000ff60000010000 */
[----:B------:R-:W-:Y:S05]  /*0130*/  @!P0 BRA `(.L_x_1) ;  /* 0x0000000000848947 */ /* 0x000fea0003800000 */
[----:B------:R-:W-:Y:S01]  /*0140*/  HFMA2 R3, -RZ, RZ, 0, 0 ;  /* 0x00000000ff037431 */ /* 0x000fe200000001ff */
[----:B------:R-:W-:Y:S01]  /*0150*/  BSSY.RECONVERGENT B0, `(.L_x_1) ;  /* 0x000001f000007945 */ /* 0x000fe20003800200 */
[----:B------:R-:W-:Y:S01]  /*0160*/  IMAD.MOV.U32 R7, RZ, RZ, 0x1 ;  /* 0x00000001ff077424 */ /* 0x000fe200078e00ff */
[----:B------:R-:W1:Y:S06]  /*0170*/  LDCU UR5, c[0x0][0x388] ;  /* 0x00007100ff0577ac */ /* 0x000e6c0008000800 */
.L_x_5:
[----:B------:R-:W-:Y:S01]  /*0180*/  ISETP.GE.U32.AND P0, PT, R0, R7, PT ;  /* 0x000000070000720c */ /* 0x000fe20003f06070 */
[----:B------:R-:W-:Y:S01]  /*0190*/  BSSY.RECONVERGENT B1, `(.L_x_2) ;  /* 0x0000015000017945 */ /* 0x000fe20003800200 */
[----:B------:R-:W-:-:S11]  /*01a0*/  LOP3.LUT R6, R3, 0x1, RZ, 0x3c, !PT ;  /* 0x0000000103067812 */ /* 0x000fd600078e3cff */
[----:B------:R-:W-:Y:S05]  /*01b0*/  @!P0 BRA `(.L_x_3) ;  /* 0x00000000002c8947 */ /* 0x000fea0003800000 */
[----:B-1----:R-:W-:-:S05]  /*01c0*/  MOV R9, UR5 ;  /* 0x0000000500097c02 */ /* 0x002fca0008000f00 */
[-C--:B------:R-:W-:Y:S02]  /*01d0*/  IMAD R2, R3, R9.reuse, R0 ;  /* 0x0000000903027224 */ /* 0x080fe400078e0200 */
[----:B0-----:R-:W-:Y:S02]  /*01e0*/  IMAD R4, R6, R9, RZ ;  /* 0x0000000906047224 */ /* 0x001fe400078e02ff */
[----:B------:R-:W-:-:S03]  /*01f0*/  IMAD.IADD R2, R2, 0x1, -R7 ;  /* 0x0000000102027824 */ /* 0x000fc600078e0a07 */
[----:B------:R-:W-:Y:S02]  /*0200*/  LEA R4, R4, R5, 0x2 ;  /* 0x0000000504047211 */ /* 0x000fe400078e10ff */
[----:B------:R-:W-:-:S03]  /*0210*/  LEA R2, R2, UR4, 0x2 ;  /* 0x0000000402027c11 */ /* 0x000fc6000f8e10ff */
[----:B------:R-:W-:Y:S04]  /*0220*/  LDS R3, [R4] ;  /* 0x0000000004037984 */ /* 0x000fe80000000800 */
[----:B------:R-:W0:Y:S02]  /*0230*/  LDS R2, [R2] ;  /* 0x0000000002027984 */ /* 0x000e240000000800 */
[----:B0-----:R-:W-:-:S05]  /*0240*/  IMAD.IADD R3, R2, 0x1, R3 ;  /* 0x0000000102037824 */ /* 0x001fca00078e0203 */
[----:B------:R0:W-:Y:S01]  /*0250*/  STS [R4], R3 ;  /* 0x0000000304007388 */ /* 0x0001e20000000800 */
[----:B------:R-:W-:Y:S05]  /*0260*/  BRA `(.L_x_4) ;  /* 0x00000000001c7947 */ /* 0x000fea0003800000 */
.L_x_3:
[----:B-1----:R-:W-:-:S05]  /*0270*/  MOV R9, UR5 ;  /* 0x0000000500097c02 */ /* 0x002fca0008000f00 */
[-C--:B------:R-:W-:Y:S02]  /*0280*/  IMAD R2, R3, R9.reuse, RZ ;  /* 0x0000000903027224 */ /* 0x080fe400078e02ff */
[----:B0-----:R-:W-:Y:S02]  /*0290*/  IMAD R4, R6, R9, RZ ;  /* 0x0000000906047224 */ /* 0x001fe400078e02ff */
[----:B------:R-:W-:-:S03]  /*02a0*/  IMAD R2, R2, 0x4, R5 ;  /* 0x0000000402027824 */ /* 0x000fc600078e0205 */
[----:B------:R-:W-:-:S03]  /*02b0*/  LEA R3, R4, R5, 0x2 ;  /* 0x0000000504037211 */ /* 0x000fc600078e10ff */
[----:B------:R-:W0:Y:S04]  /*02c0*/  LDS R2, [R2] ;  /* 0x0000000002027984 */ /* 0x000e280000000800 */
[----:B0-----:R1:W-:Y:S02]  /*02d0*/  STS [R3], R2 ;  /* 0x0000000203007388 */ /* 0x0013e40000000800 */
.L_x_4:
[----:B------:R-:W-:Y:S05]  /*02e0*/  BSYNC.RECONVERGENT B1 ;  /* 0x0000000000017941 */ /* 0x000fea0003800200 */
.L_x_2:
[----:B------:R-:W-:Y:S01]  /*02f0*/  IMAD.SHL.U32 R7, R7, 0x2, RZ ;  /* 0x0000000207077824 */ /* 0x000fe200078e00ff */
[----:B------:R-:W-:Y:S01]  /*0300*/  BAR.SYNC.DEFER_BLOCKING 0x0 ;  /* 0x0000000000007b1d */ /* 0x000fe20000010000 */
[----:B01----:R-:W-:-:S03]  /*0310*/  MOV R3, R6 ;  /* 0x0000000600037202 */ /* 0x003fc60000000f00 */
[----:B------:R-:W-:-:S13]  /*0320*/  ISETP.GE.AND P0, PT, R7, R9, PT ;  /* 0x000000090700720c */ /* 0x000fda0003f06270 */
[----:B------:R-:W-:Y:S05]  /*0330*/  @!P0 BRA `(.L_x_5) ;  /* 0xfffffffc00908947 */ /* 0x000fea000383ffff */
[----:B------:R-:W-:Y:S05]  /*0340*/  BSYNC.RECONVERGENT B0 ;  /* 0x0000000000007941 */ /* 0x000fea0003800200 */
.L_x_1:
[----:B------:R-:W-:Y:S01]  /*0350*/  IMAD R6, R6, R9, RZ ;  /* 0x0000000906067224 */ /* 0x000fe200078e02ff */
[----:B------:R-:W1:Y:S04]  /*0360*/  LDC.64 R2, c[0x0][0x390] ;  /* 0x0000e400ff027b82 */ /* 0x000e680000000a00 */
[----:B------:R-:W-:-:S05]  /*0370*/  LEA R6, R6, R5, 0x2 ;  /* 0x0000000506067211 */ /* 0x000fca00078e10ff */
[----:B0-----:R-:W0:Y:S01]  /*0380*/  LDS R5, [R6] ;  /* 0x0000000006057984 */ /* 0x001e220000000800 */
[----:B-1----:R-:W-:-:S05]  /*0390*/  IMAD.WIDE.U32 R2, R0, 0x4, R2 ;  /* 0x0000000400027825 */ /* 0x002fca00078e0002 */
[----:B0-----:R-:W-:Y:S01]  /*03a0*/  STG.E desc[UR6][R2.64], R5 ;  /* 0x0000000502007986 */ /* 0x001fe2000c101906 */
[----:B------:R-:W-:Y:S05]  /*03b0*/  EXIT ;  /* 0x000000000000794d */ /* 0x000fea0003800000 */
.L_x_6:
        /* <DEDUP_REMOVED lines=12> */
.L_x_9:


//--------------------- .text._Z9histogramPiiiS_  --------------------------
	.section	.text._Z9histogramPiiiS_,"ax",@progbits
	.align	128
        .global         _Z9histogramPiiiS_
        .type           _Z9histogramPiiiS_,@function
        .size           _Z9histogramPiiiS_,(.L_x_10 - _Z9histogramPiiiS_)
        .other          _Z9histogramPiiiS_,@"STO_CUDA_ENTRY STV_DEFAULT"
_Z9histogramPiiiS_:
.text._Z9histogramPiiiS_:
        /* <DEDUP_REMOVED lines=13> */
[----:B-1----:R-:W3:Y:S01]  /*00d0*/  LDG.E R2, desc[UR4][R2.64] ;  /* 0x0000000402027981 */ /* 0x002ee2000c1e1900 */
[----:B------:R-:W-:Y:S02]  /*00e0*/  IMAD.MOV.U32 R7, RZ, RZ, 0x20 ;  /* 0x00000020ff077424 */ /* 0x000fe400078e00ff */
[----:B------:R-:W-:-:S03]  /*00f0*/  IMAD.MOV.U32 R9, RZ, RZ, 0x1 ;  /* 0x00000001ff097424 */ /* 0x000fc600078e00ff */
[----:B--2---:R-:W-:-:S04]  /*0100*/  PRMT R0, R0, 0x7604, R7 ;  /* 0x0000760400007816 */ /* 0x004fc80000000007 */
[--C-:B------:R-:W-:Y:S02]  /*0110*/  PRMT R7, RZ, 0x4, R0.reuse ;  /* 0x00000004ff077816 */ /* 0x100fe40000000000 */
[----:B------:R-:W-:Y:S02]  /*0120*/  PRMT R0, RZ, 0x5, R0 ;  /* 0x00000005ff007816 */ /* 0x000fe40000000000 */
[----:B---3--:R-:W-:-:S04]  /*0130*/  SHF.R.U32.HI R7, RZ, R7, R2 ;  /* 0x00000007ff077219 */ /* 0x008fc80000011602 */
[----:B------:R-:W-:-:S05]  /*0140*/  SGXT.U32 R7, R7, R0 ;  /* 0x000000000707721a */ /* 0x000fca0000000000 */
[----:B0-----:R-:W-:-:S05]  /*0150*/  IMAD.WIDE R4, R7, 0x4, R4 ;  /* 0x0000000407047825 */ /* 0x001fca00078e0204 */
[----:B------:R-:W-:Y:S01]  /*0160*/  REDG.E.ADD.STRONG.GPU desc[UR4][R4.64], R9 ;  /* 0x000000090400798e */ /* 0x000fe2000c12e104 */
[----:B------:R-:W-:Y:S05]  /*0170*/  EXIT ;  /* 0x000000000000794d */ /* 0x000fea0003800000 */
.L_x_7:
        /* <DEDUP_REMOVED lines=16> */
.L_x_10:


//--------------------- .nv.shared._Z7ReorderPiiiS_S_ --------------------------
	.section	.nv.shared._Z7ReorderPiiiS_S_,"aw",@nobits
	.sectionflags	@""
	.align	16
	.zero		1024


//--------------------- .nv.shared.reserved.0     --------------------------
	.section	.nv.shared.reserved.0,"aw",@nobits
	.weak		__nv_reservedSMEM_offset_0_alias
	.size		__nv_reservedSMEM_offset_0_alias, 0, 64
	.other		__nv_reservedSMEM_offset_0_alias,@"STO_CUDA_RESERVED_SHARED STV_DEFAULT"
__nv_reservedSMEM_offset_0_alias:
	.zero		0
	.zero		64


//--------------------- .nv.shared._Z10prefixScanPiiS_ --------------------------
	.section	.nv.shared._Z10prefixScanPiiS_,"aw",@nobits
	.sectionflags	@""
	.align	16
	.zero		1024


//--------------------- .nv.shared._Z9histogramPiiiS_ --------------------------
	.section	.nv.shared._Z9histogramPiiiS_,"aw",@nobits
	.sectionflags	@""
	.align	16
	.zero		1024


//--------------------- .nv.constant0._Z7ReorderPiiiS_S_ --------------------------
	.section	.nv.constant0._Z7ReorderPiiiS_S_,"a",@progbits
	.sectionflags	@""
	.align	4
.nv.constant0._Z7ReorderPiiiS_S_:
	.zero		928


//--------------------- .nv.constant0._Z10prefixScanPiiS_ --------------------------
	.section	.nv.constant0._Z10prefixScanPiiS_,"a",@progbits
	.sectionflags	@""
	.align	4
.nv.constant0._Z10prefixScanPiiS_:
	.zero		920


//--------------------- .nv.constant0._Z9histogramPiiiS_ --------------------------
	.section	.nv.constant0._Z9histogramPiiiS_,"a",@progbits
	.sectionflags	@""
	.align	4
.nv.constant0._Z9histogramPiiiS_:
	.zero		920


//--------------------- SYMBOLS --------------------------

	.type		.nv.reservedSmem.offset0,@object
	.size		.nv.reservedSmem.offset0,0x4
	.type		.nv.reservedSmem.cap,@object
	.size		.nv.reservedSmem.cap,0x4
